	.headerflags	@"EF_CUDA_TEXMODE_UNIFIED EF_CUDA_64BIT_ADDRESS EF_CUDA_ACCELERATORS EF_CUDA_SM90 EF_CUDA_VIRTUAL_SM(EF_CUDA_SM90)"
	.elftype	@"ET_EXEC"


//--------------------- .nv.info                  --------------------------
	.section	.nv.info,"",@"SHT_CUDA_INFO"
	.align	4


	//----- nvinfo : EIATTR_REGCOUNT
	.align		4
        /*0000*/ 	.byte	0x04, 0x2f
        /*0002*/ 	.short	(.L_1 - .L_0)
	.align		4
.L_0:
        /*0004*/ 	.word	index@(triton_poi_fused_div_sum_4)
        /*0008*/ 	.word	0x0000001a


	//----- nvinfo : EIATTR_MIN_STACK_SIZE
	.align		4
.L_1:
        /*000c*/ 	.byte	0x04, 0x12
        /*000e*/ 	.short	(.L_3 - .L_2)
	.align		4
.L_2:
        /*0010*/ 	.word	index@(triton_poi_fused_div_sum_4)
        /*0014*/ 	.word	0x00000000


	//----- nvinfo : EIATTR_FRAME_SIZE
	.align		4
.L_3:
        /*0018*/ 	.byte	0x04, 0x11
        /*001a*/ 	.short	(.L_5 - .L_4)
	.align		4
.L_4:
        /*001c*/ 	.word	index@(triton_poi_fused_div_sum_4)
        /*0020*/ 	.word	0x00000000


	//----- nvinfo : EIATTR_MIN_STACK_SIZE
	.align		4
.L_5:
        /*0024*/ 	.byte	0x04, 0x12
        /*0026*/ 	.short	(.L_7 - .L_6)
	.align		4
.L_6:
        /*0028*/ 	.word	index@(triton_poi_fused_div_sum_4)
        /*002c*/ 	.word	0x00000000
.L_7:


//--------------------- .nv.info.triton_poi_fused_div_sum_4 --------------------------
	.section	.nv.info.triton_poi_fused_div_sum_4,"",@"SHT_CUDA_INFO"
	.sectionflags	@""
	.align	4


	//----- nvinfo : EIATTR_CUDA_API_VERSION
	.align		4
        /*0000*/ 	.byte	0x04, 0x37
        /*0002*/ 	.short	(.L_9 - .L_8)
.L_8:
        /*0004*/ 	.word	0x0000007c


	//----- nvinfo : EIATTR_KPARAM_INFO
	.align		4
.L_9:
        /*0008*/ 	.byte	0x04, 0x17
        /*000a*/ 	.short	(.L_11 - .L_10)
.L_10:
        /*000c*/ 	.word	0x00000000
        /*0010*/ 	.short	0x0002
        /*0012*/ 	.short	0x0010
        /*0014*/ 	.byte	0x00, 0xf0, 0x11, 0x00


	//----- nvinfo : EIATTR_KPARAM_INFO
	.align		4
.L_11:
        /*0018*/ 	.byte	0x04, 0x17
        /*001a*/ 	.short	(.L_13 - .L_12)
.L_12:
        /*001c*/ 	.word	0x00000000
        /*0020*/ 	.short	0x0001
        /*0022*/ 	.short	0x0008
        /*0024*/ 	.byte	0x00, 0xf4, 0x21, 0x00


	//----- nvinfo : EIATTR_KPARAM_INFO
	.align		4
.L_13:
        /*0028*/ 	.byte	0x04, 0x17
        /*002a*/ 	.short	(.L_15 - .L_14)
.L_14:
        /*002c*/ 	.word	0x00000000
        /*0030*/ 	.short	0x0000
        /*0032*/ 	.short	0x0000
        /*0034*/ 	.byte	0x00, 0xf4, 0x21, 0x00


	//----- nvinfo : EIATTR_SPARSE_MMA_MASK
	.align		4
.L_15:
        /*0038*/ 	.byte	0x03, 0x50
        /*003a*/ 	.short	0x0000


	//----- nvinfo : EIATTR_MAXREG_COUNT
	.align		4
        /*003c*/ 	.byte	0x03, 0x1b
        /*003e*/ 	.short	0x00ff


	//----- nvinfo : EIATTR_EXIT_INSTR_OFFSETS
	.align		4
        /*0040*/ 	.byte	0x04, 0x1c
        /*0042*/ 	.short	(.L_17 - .L_16)


	//   ....[0]....
.L_16:
        /*0044*/ 	.word	0x000003a0


	//   ....[1]....
        /*0048*/ 	.word	0x000003c0


	//----- nvinfo : EIATTR_REQNTID
	.align		4
.L_17:
        /*004c*/ 	.byte	0x04, 0x10
        /*004e*/ 	.short	(.L_19 - .L_18)
.L_18:
        /*0050*/ 	.word	0x00000080
        /*0054*/ 	.word	0x00000001
        /*0058*/ 	.word	0x00000001


	//----- nvinfo : EIATTR_CBANK_PARAM_SIZE
	.align		4
.L_19:
        /*005c*/ 	.byte	0x03, 0x19
        /*005e*/ 	.short	0x0014


	//----- nvinfo : EIATTR_PARAM_CBANK
	.align		4
        /*0060*/ 	.byte	0x04, 0x0a
        /*0062*/ 	.short	(.L_21 - .L_20)
	.align		4
.L_20:
        /*0064*/ 	.word	index@(.nv.constant0.triton_poi_fused_div_sum_4)
        /*0068*/ 	.short	0x0210
        /*006a*/ 	.short	0x0014


	//----- nvinfo : EIATTR_SW_WAR
	.align		4
.L_21:
        /*006c*/ 	.byte	0x04, 0x36
        /*006e*/ 	.short	(.L_23 - .L_22)
.L_22:
        /*0070*/ 	.word	0x00000008
.L_23:


//--------------------- .nv.callgraph             --------------------------
	.section	.nv.callgraph,"",@"SHT_CUDA_CALLGRAPH"
	.align	4
	.sectionentsize	8
	.align		4
        /*0000*/ 	.word	0x00000000
	.align		4
        /*0004*/ 	.word	0xffffffff
	.align		4
        /*0008*/ 	.word	0x00000000
	.align		4
        /*000c*/ 	.word	0xfffffffe
	.align		4
        /*0010*/ 	.word	0x00000000
	.align		4
        /*0014*/ 	.word	0xfffffffd
	.align		4
        /*0018*/ 	.word	0x00000000
	.align		4
        /*001c*/ 	.word	0xfffffffc


//--------------------- .text.triton_poi_fused_div_sum_4 --------------------------
	.section	.text.triton_poi_fused_div_sum_4,"ax",@progbits
	.align	128
        .global         triton_poi_fused_div_sum_4
        .type           triton_poi_fused_div_sum_4,@function
        .size           triton_poi_fused_div_sum_4,(.L_x_1 - triton_poi_fused_div_sum_4)
        .other          triton_poi_fused_div_sum_4,@"STO_CUDA_ENTRY STV_DEFAULT"
triton_poi_fused_div_sum_4:
.text.triton_poi_fused_div_sum_4:
[----:B------:R-:W0:Y:S02]  /*0000*/  LDC R1, c[0x0][0x28] ;  /* 0x00000a00ff017b82 */ /* 0x000e240000000800 */
[----:B------:R-:W1:Y:S01]  /*0010*/  S2R R0, SR_TID.X ;  /* 0x0000000000007919 */ /* 0x000e620000002100 */
[----:B------:R-:W2:Y:S01]  /*0020*/  LDC.64 R2, c[0x0][0x210] ;  /* 0x00008400ff027b82 */ /* 0x000ea20000000a00 */
[----:B------:R-:W-:Y:S02]  /*0030*/  CS2R R8, SRZ ;  /* 0x0000000000087805 */ /* 0x000fe4000001ff00 */
[----:B------:R-:W-:Y:S01]  /*0040*/  CS2R R6, SRZ ;  /* 0x0000000000067805 */ /* 0x000fe2000001ff00 */
[----:B------:R-:W3:Y:S01]  /*0050*/  S2R R5, SR_CTAID.X ;  /* 0x0000000000057919 */ /* 0x000ee20000002500 */
[----:B------:R-:W-:Y:S01]  /*0060*/  ULDC.64 UR4, c[0x0][0x208] ;  /* 0x0000820000047ab9 */ /* 0x000fe20000000a00 */
[----:B-1----:R-:W-:Y:S02]  /*0070*/  SHF.L.U32 R0, R0, 0x1, RZ ;  /* 0x0000000100007819 */ /* 0x002fe400000006ff */
[----:B---3--:R-:W-:Y:S02]  /*0080*/  SHF.R.S32.HI R4, RZ, 0x17, R5 ;  /* 0x00000017ff047819 */ /* 0x008fe40000011405 */
[----:B------:R-:W-:-:S02]  /*0090*/  LOP3.LUT R0, R0, 0xfe, RZ, 0xc0, !PT ;  /* 0x000000fe00007812 */ /* 0x000fc400078ec0ff */
[----:B------:R-:W-:Y:S02]  /*00a0*/  SGXT R4, R4, 0x1 ;  /* 0x000000010404781a */ /* 0x000fe40000000200 */
[----:B------:R-:W-:-:S04]  /*00b0*/  LEA R5, R5, R0, 0x8 ;  /* 0x0000000005057211 */ /* 0x000fc800078e40ff */
[CC--:B------:R-:W-:Y:S02]  /*00c0*/  LEA.HI R0, R4.reuse, R5.reuse, RZ, 0x4 ;  /* 0x0000000504007211 */ /* 0x0c0fe400078f20ff */
[-C--:B------:R-:W-:Y:S02]  /*00d0*/  LEA.HI R4, R4, R5.reuse, RZ, 0x6 ;  /* 0x0000000504047211 */ /* 0x080fe400078f30ff */
[----:B------:R-:W-:Y:S02]  /*00e0*/  LOP3.LUT R0, R0, 0xfffffff0, RZ, 0xc0, !PT ;  /* 0xfffffff000007812 */ /* 0x000fe400078ec0ff */
[----:B------:R-:W-:Y:S02]  /*00f0*/  LOP3.LUT R4, R4, 0xffffffc0, RZ, 0xc0, !PT ;  /* 0xffffffc004047812 */ /* 0x000fe400078ec0ff */
[----:B------:R-:W-:Y:S02]  /*0100*/  ISETP.GE.AND P4, PT, R5, 0x100, PT ;  /* 0x000001000500780c */ /* 0x000fe40003f86270 */
[----:B------:R-:W-:-:S04]  /*0110*/  IADD3 R13, R4, R5, -R0 ;  /* 0x00000005040d7210 */ /* 0x000fc80007ffe800 */
[----:B------:R-:W-:Y:S01]  /*0120*/  IADD3 R17, R13, 0x10, RZ ;  /* 0x000000100d117810 */ /* 0x000fe20007ffe0ff */
[----:B--2---:R-:W-:Y:S01]  /*0130*/  IMAD.WIDE R14, R13, 0x4, R2 ;  /* 0x000000040d0e7825 */ /* 0x004fe200078e0202 */
[----:B------:R-:W-:-:S03]  /*0140*/  IADD3 R19, R13, 0x20, RZ ;  /* 0x000000200d137810 */ /* 0x000fc60007ffe0ff */
[--C-:B------:R-:W-:Y:S01]  /*0150*/  IMAD.WIDE R16, R17, 0x4, R2.reuse ;  /* 0x0000000411107825 */ /* 0x100fe200078e0202 */
[----:B------:R-:W-:Y:S02]  /*0160*/  CS2R R10, SRZ ;  /* 0x00000000000a7805 */ /* 0x000fe4000001ff00 */
[----:B------:R-:W-:Y:S01]  /*0170*/  IADD3 R21, R13, 0x30, RZ ;  /* 0x000000300d157810 */ /* 0x000fe20007ffe0ff */
[----:B------:R1:W2:Y:S01]  /*0180*/  @!P4 LDG.E.EL.64 R8, desc[UR4][R14.64] ;  /* 0x000000040e08c981 */ /* 0x0002a2000c2e1b00 */
[--C-:B------:R-:W-:Y:S01]  /*0190*/  IMAD.WIDE R18, R19, 0x4, R2.reuse ;  /* 0x0000000413127825 */ /* 0x100fe200078e0202 */
[----:B------:R-:W-:Y:S02]  /*01a0*/  CS2R R12, SRZ ;  /* 0x00000000000c7805 */ /* 0x000fe4000001ff00 */
[----:B------:R-:W2:Y:S01]  /*01b0*/  @!P4 LDG.E.EL.64 R6, desc[UR4][R16.64] ;  /* 0x000000041006c981 */ /* 0x000ea2000c2e1b00 */
[----:B------:R-:W-:-:S03]  /*01c0*/  IMAD.WIDE R20, R21, 0x4, R2 ;  /* 0x0000000415147825 */ /* 0x000fc600078e0202 */
[----:B------:R-:W3:Y:S04]  /*01d0*/  @!P4 LDG.E.EL.64 R10, desc[UR4][R18.64] ;  /* 0x00000004120ac981 */ /* 0x000ee8000c2e1b00 */
[----:B------:R-:W4:Y:S01]  /*01e0*/  @!P4 LDG.E.EL.64 R12, desc[UR4][R20.64] ;  /* 0x00000004140cc981 */ /* 0x000f22000c2e1b00 */
[----:B-1----:R-:W-:Y:S01]  /*01f0*/  CS2R R14, SRZ ;  /* 0x00000000000e7805 */ /* 0x002fe2000001ff00 */
[----:B------:R-:W-:-:S05]  /*0200*/  IMAD.WIDE R2, R5, 0x4, R2 ;  /* 0x0000000405027825 */ /* 0x000fca00078e0202 */
[----:B------:R1:W5:Y:S02]  /*0210*/  @!P4 LDG.E.64 R14, desc[UR4][R2.64] ;  /* 0x00000004020ec981 */ /* 0x000364000c1e1b00 */
[----:B-1----:R-:W1:Y:S02]  /*0220*/  LDC.64 R2, c[0x0][0x218] ;  /* 0x00008600ff027b82 */ /* 0x002e640000000a00 */
[----:B-1----:R-:W-:-:S04]  /*0230*/  IMAD.WIDE R2, R5, 0x4, R2 ;  /* 0x0000000405027825 */ /* 0x002fc800078e0202 */
[----:B--2---:R-:W-:Y:S01]  /*0240*/  FADD R0, R7, R9 ;  /* 0x0000000907007221 */ /* 0x004fe20000000000 */
[----:B------:R-:W-:-:S03]  /*0250*/  FADD R23, R6, R8 ;  /* 0x0000000806177221 */ /* 0x000fc60000000000 */
[----:B---3--:R-:W-:Y:S01]  /*0260*/  FADD R0, R0, R11 ;  /* 0x0000000b00007221 */ /* 0x008fe20000000000 */
[----:B------:R-:W-:-:S03]  /*0270*/  FADD R23, R23, R10 ;  /* 0x0000000a17177221 */ /* 0x000fc60000000000 */
[----:B----4-:R-:W-:Y:S01]  /*0280*/  FADD R0, R0, R13 ;  /* 0x0000000d00007221 */ /* 0x010fe20000000000 */
[----:B------:R-:W-:-:S04]  /*0290*/  FADD R12, R23, R12 ;  /* 0x0000000c170c7221 */ /* 0x000fc80000000000 */
[----:B------:R-:W-:Y:S02]  /*02a0*/  FSETP.GT.AND P1, PT, |R0|, 8.50705917302346158658e+37, PT ;  /* 0x7e8000000000780b */ /* 0x000fe40003f24200 */
[----:B------:R-:W-:Y:S02]  /*02b0*/  FSETP.GT.AND P0, PT, |R12|, 8.50705917302346158658e+37, PT ;  /* 0x7e8000000c00780b */ /* 0x000fe40003f04200 */
[----:B------:R-:W-:Y:S02]  /*02c0*/  FSETP.GEU.AND P3, PT, |R0|, 1.175494350822287508e-38, PT ;  /* 0x008000000000780b */ /* 0x000fe40003f6e200 */
[----:B------:R-:W-:-:S07]  /*02d0*/  FSETP.GEU.AND P2, PT, |R12|, 1.175494350822287508e-38, PT ;  /* 0x008000000c00780b */ /* 0x000fce0003f4e200 */
[----:B------:R-:W-:Y:S01]  /*02e0*/  @P1 FMUL R0, R0, 0.25 ;  /* 0x3e80000000001820 */ /* 0x000fe20000400000 */
[----:B-----5:R-:W-:Y:S01]  /*02f0*/  @P1 FMUL R15, R15, 0.25 ;  /* 0x3e8000000f0f1820 */ /* 0x020fe20000400000 */
[----:B------:R-:W-:Y:S01]  /*0300*/  @P0 FMUL R12, R12, 0.25 ;  /* 0x3e8000000c0c0820 */ /* 0x000fe20000400000 */
[----:B------:R-:W-:Y:S01]  /*0310*/  @P0 FMUL R14, R14, 0.25 ;  /* 0x3e8000000e0e0820 */ /* 0x000fe20000400000 */
[----:B------:R-:W-:Y:S01]  /*0320*/  @!P3 FMUL R0, R0, 16777216 ;  /* 0x4b8000000000b820 */ /* 0x000fe20000400000 */
[----:B------:R-:W-:Y:S01]  /*0330*/  @!P3 FMUL R15, R15, 16777216 ;  /* 0x4b8000000f0fb820 */ /* 0x000fe20000400000 */
[----:B------:R-:W-:Y:S01]  /*0340*/  @!P2 FMUL R12, R12, 16777216 ;  /* 0x4b8000000c0ca820 */ /* 0x000fe20000400000 */
[----:B------:R-:W-:-:S03]  /*0350*/  @!P2 FMUL R14, R14, 16777216 ;  /* 0x4b8000000e0ea820 */ /* 0x000fc60000400000 */
[----:B------:R-:W1:Y:S08]  /*0360*/  MUFU.RCP R7, R12 ;  /* 0x0000000c00077308 */ /* 0x000e700000001000 */
[----:B------:R-:W2:Y:S01]  /*0370*/  MUFU.RCP R0, R0 ;  /* 0x0000000000007308 */ /* 0x000ea20000001000 */
[----:B-1----:R-:W-:Y:S01]  /*0380*/  FMUL R14, R7, R14 ;  /* 0x0000000e070e7220 */ /* 0x002fe20000400000 */
[----:B--2---:R-:W-:Y:S01]  /*0390*/  FMUL R15, R0, R15 ;  /* 0x0000000f000f7220 */ /* 0x004fe20000400000 */
[----:B------:R-:W-:Y:S06]  /*03a0*/  @P4 EXIT ;  /* 0x000000000000494d */ /* 0x000fec0003800000 */
[----:B------:R-:W-:Y:S01]  /*03b0*/  STG.E.64 desc[UR4][R2.64], R14 ;  /* 0x0000000e02007986 */ /* 0x000fe2000c101b04 */
[----:B------:R-:W-:Y:S05]  /*03c0*/  EXIT ;  /* 0x000000000000794d */ /* 0x000fea0003800000 */
.L_x_0:
[----:B------:R-:W-:-:S00]  /*03d0*/  BRA `(.L_x_0) ;  /* 0xfffffffc00fc7947 */ /* 0x000fc0000383ffff */
[----:B------:R-:W-:-:S00]  /*03e0*/  NOP ;  /* 0x0000000000007918 */ /* 0x000fc00000000000 */
        /* <DEDUP_REMOVED lines=9> */
.L_x_1:


//--------------------- .nv.constant0.triton_poi_fused_div_sum_4 --------------------------
	.section	.nv.constant0.triton_poi_fused_div_sum_4,"a",@progbits
	.sectionflags	@""
	.align	4
.nv.constant0.triton_poi_fused_div_sum_4:
	.zero		548
